	.headerflags	@"EF_CUDA_TEXMODE_UNIFIED EF_CUDA_64BIT_ADDRESS EF_CUDA_ACCELERATORS EF_CUDA_SM90 EF_CUDA_VIRTUAL_SM(EF_CUDA_SM90)"
	.elftype	@"ET_EXEC"


//--------------------- .nv.info                  --------------------------
	.section	.nv.info,"",@"SHT_CUDA_INFO"
	.align	4


	//----- nvinfo : EIATTR_REGCOUNT
	.align		4
        /*0000*/ 	.byte	0x04, 0x2f
        /*0002*/ 	.short	(.L_3 - .L_2)
	.align		4
.L_2:
        /*0004*/ 	.word	index@(triton_poi_fused__native_batch_norm_legit_no_training_mul_softplus_tanh_5)
        /*0008*/ 	.word	0x00000012


	//----- nvinfo : EIATTR_MIN_STACK_SIZE
	.align		4
.L_3:
        /*000c*/ 	.byte	0x04, 0x12
        /*000e*/ 	.short	(.L_5 - .L_4)
	.align		4
.L_4:
        /*0010*/ 	.word	index@(triton_poi_fused__native_batch_norm_legit_no_training_mul_softplus_tanh_5)
        /*0014*/ 	.word	0x00000000


	//----- nvinfo : EIATTR_FRAME_SIZE
	.align		4
.L_5:
        /*0018*/ 	.byte	0x04, 0x11
        /*001a*/ 	.short	(.L_7 - .L_6)
	.align		4
.L_6:
        /*001c*/ 	.word	index@(triton_poi_fused__native_batch_norm_legit_no_training_mul_softplus_tanh_5)
        /*0020*/ 	.word	0x00000000


	//----- nvinfo : EIATTR_MIN_STACK_SIZE
	.align		4
.L_7:
        /*0024*/ 	.byte	0x04, 0x12
        /*0026*/ 	.short	(.L_9 - .L_8)
	.align		4
.L_8:
        /*0028*/ 	.word	index@(triton_poi_fused__native_batch_norm_legit_no_training_mul_softplus_tanh_5)
        /*002c*/ 	.word	0x00000000
.L_9:


//--------------------- .nv.info.triton_poi_fused__native_batch_norm_legit_no_training_mul_softplus_tanh_5 --------------------------
	.section	.nv.info.triton_poi_fused__native_batch_norm_legit_no_training_mul_softplus_tanh_5,"",@"SHT_CUDA_INFO"
	.sectionflags	@""
	.align	4


	//----- nvinfo : EIATTR_CUDA_API_VERSION
	.align		4
        /*0000*/ 	.byte	0x04, 0x37
        /*0002*/ 	.short	(.L_11 - .L_10)
.L_10:
        /*0004*/ 	.word	0x0000007c


	//----- nvinfo : EIATTR_KPARAM_INFO
	.align		4
.L_11:
        /*0008*/ 	.byte	0x04, 0x17
        /*000a*/ 	.short	(.L_13 - .L_12)
.L_12:
        /*000c*/ 	.word	0x00000000
        /*0010*/ 	.short	0x0006
        /*0012*/ 	.short	0x0030
        /*0014*/ 	.byte	0x00, 0xf0, 0x11, 0x00


	//----- nvinfo : EIATTR_KPARAM_INFO
	.align		4
.L_13:
        /*0018*/ 	.byte	0x04, 0x17
        /*001a*/ 	.short	(.L_15 - .L_14)
.L_14:
        /*001c*/ 	.word	0x00000000
        /*0020*/ 	.short	0x0005
        /*0022*/ 	.short	0x0028
        /*0024*/ 	.byte	0x00, 0xf4, 0x21, 0x00


	//----- nvinfo : EIATTR_KPARAM_INFO
	.align		4
.L_15:
        /*0028*/ 	.byte	0x04, 0x17
        /*002a*/ 	.short	(.L_17 - .L_16)
.L_16:
        /*002c*/ 	.word	0x00000000
        /*0030*/ 	.short	0x0004
        /*0032*/ 	.short	0x0020
        /*0034*/ 	.byte	0x00, 0xf4, 0x21, 0x00


	//----- nvinfo : EIATTR_KPARAM_INFO
	.align		4
.L_17:
        /*0038*/ 	.byte	0x04, 0x17
        /*003a*/ 	.short	(.L_19 - .L_18)
.L_18:
        /*003c*/ 	.word	0x00000000
        /*0040*/ 	.short	0x0003
        /*0042*/ 	.short	0x0018
        /*0044*/ 	.byte	0x00, 0xf4, 0x21, 0x00


	//----- nvinfo : EIATTR_KPARAM_INFO
	.align		4
.L_19:
        /*0048*/ 	.byte	0x04, 0x17
        /*004a*/ 	.short	(.L_21 - .L_20)
.L_20:
        /*004c*/ 	.word	0x00000000
        /*0050*/ 	.short	0x0002
        /*0052*/ 	.short	0x0010
        /*0054*/ 	.byte	0x00, 0xf4, 0x21, 0x00


	//----- nvinfo : EIATTR_KPARAM_INFO
	.align		4
.L_21:
        /*0058*/ 	.byte	0x04, 0x17
        /*005a*/ 	.short	(.L_23 - .L_22)
.L_22:
        /*005c*/ 	.word	0x00000000
        /*0060*/ 	.short	0x0001
        /*0062*/ 	.short	0x0008
        /*0064*/ 	.byte	0x00, 0xf4, 0x21, 0x00


	//----- nvinfo : EIATTR_KPARAM_INFO
	.align		4
.L_23:
        /*0068*/ 	.byte	0x04, 0x17
        /*006a*/ 	.short	(.L_25 - .L_24)
.L_24:
        /*006c*/ 	.word	0x00000000
        /*0070*/ 	.short	0x0000
        /*0072*/ 	.short	0x0000
        /*0074*/ 	.byte	0x00, 0xf4, 0x21, 0x00


	//----- nvinfo : EIATTR_SPARSE_MMA_MASK
	.align		4
.L_25:
        /*0078*/ 	.byte	0x03, 0x50
        /*007a*/ 	.short	0x0000


	//----- nvinfo : EIATTR_MAXREG_COUNT
	.align		4
        /*007c*/ 	.byte	0x03, 0x1b
        /*007e*/ 	.short	0x00ff


	//----- nvinfo : EIATTR_EXIT_INSTR_OFFSETS
	.align		4
        /*0080*/ 	.byte	0x04, 0x1c
        /*0082*/ 	.short	(.L_27 - .L_26)


	//   ....[0]....
.L_26:
        /*0084*/ 	.word	0x00000b20


	//----- nvinfo : EIATTR_REQNTID
	.align		4
.L_27:
        /*0088*/ 	.byte	0x04, 0x10
        /*008a*/ 	.short	(.L_29 - .L_28)
.L_28:
        /*008c*/ 	.word	0x00000100
        /*0090*/ 	.word	0x00000001
        /*0094*/ 	.word	0x00000001


	//----- nvinfo : EIATTR_CRS_STACK_SIZE
	.align		4
.L_29:
        /*0098*/ 	.byte	0x04, 0x1e
        /*009a*/ 	.short	(.L_31 - .L_30)
.L_30:
        /*009c*/ 	.word	0x00000000


	//----- nvinfo : EIATTR_CBANK_PARAM_SIZE
	.align		4
.L_31:
        /*00a0*/ 	.byte	0x03, 0x19
        /*00a2*/ 	.short	0x0034


	//----- nvinfo : EIATTR_PARAM_CBANK
	.align		4
        /*00a4*/ 	.byte	0x04, 0x0a
        /*00a6*/ 	.short	(.L_33 - .L_32)
	.align		4
.L_32:
        /*00a8*/ 	.word	index@(.nv.constant0.triton_poi_fused__native_batch_norm_legit_no_training_mul_softplus_tanh_5)
        /*00ac*/ 	.short	0x0210
        /*00ae*/ 	.short	0x0034


	//----- nvinfo : EIATTR_SW_WAR
	.align		4
.L_33:
        /*00b0*/ 	.byte	0x04, 0x36
        /*00b2*/ 	.short	(.L_35 - .L_34)
.L_34:
        /*00b4*/ 	.word	0x00000008
.L_35:


//--------------------- .nv.callgraph             --------------------------
	.section	.nv.callgraph,"",@"SHT_CUDA_CALLGRAPH"
	.align	4
	.sectionentsize	8
	.align		4
        /*0000*/ 	.word	0x00000000
	.align		4
        /*0004*/ 	.word	0xffffffff
	.align		4
        /*0008*/ 	.word	0x00000000
	.align		4
        /*000c*/ 	.word	0xfffffffe
	.align		4
        /*0010*/ 	.word	0x00000000
	.align		4
        /*0014*/ 	.word	0xfffffffd
	.align		4
        /*0018*/ 	.word	0x00000000
	.align		4
        /*001c*/ 	.word	0xfffffffc


//--------------------- .nv.constant4             --------------------------
	.section	.nv.constant4,"a",@progbits
	.align	8
	.align		8
.nv.constant4:
        /*0000*/ 	.dword	_$_str
	.align		8
        /*0008*/ 	.dword	_$_str_$_2


//--------------------- .text.triton_poi_fused__native_batch_norm_legit_no_training_mul_softplus_tanh_5 --------------------------
	.section	.text.triton_poi_fused__native_batch_norm_legit_no_training_mul_softplus_tanh_5,"ax",@progbits
	.align	128
        .global         triton_poi_fused__native_batch_norm_legit_no_training_mul_softplus_tanh_5
        .type           triton_poi_fused__native_batch_norm_legit_no_training_mul_softplus_tanh_5,@function
        .size           triton_poi_fused__native_batch_norm_legit_no_training_mul_softplus_tanh_5,(.L_x_11 - triton_poi_fused__native_batch_norm_legit_no_training_mul_softplus_tanh_5)
        .other          triton_poi_fused__native_batch_norm_legit_no_training_mul_softplus_tanh_5,@"STO_CUDA_ENTRY STV_DEFAULT"
triton_poi_fused__native_batch_norm_legit_no_training_mul_softplus_tanh_5:
.text.triton_poi_fused__native_batch_norm_legit_no_training_mul_softplus_tanh_5:
[----:B------:R-:W0:Y:S01]  /*0000*/  LDC R1, c[0x0][0x28] ;  /* 0x00000a00ff017b82 */ /* 0x000e220000000800 */
[----:B------:R-:W1:Y:S07]  /*0010*/  S2R R0, SR_TID.X ;  /* 0x0000000000007919 */ /* 0x000e6e0000002100 */
[----:B------:R-:W2:Y:S01]  /*0020*/  LDC.64 R4, c[0x0][0x228] ;  /* 0x00008a00ff047b82 */ /* 0x000ea20000000a00 */
[----:B------:R-:W-:Y:S01]  /*0030*/  ULDC.64 UR4, c[0x0][0x208] ;  /* 0x0000820000047ab9 */ /* 0x000fe20000000a00 */
[----:B------:R-:W3:Y:S06]  /*0040*/  S2R R7, SR_CTAID.X ;  /* 0x0000000000077919 */ /* 0x000eec0000002500 */
[----:B------:R-:W4:Y:S08]  /*0050*/  LDC.64 R8, c[0x0][0x220] ;  /* 0x00008800ff087b82 */ /* 0x000f300000000a00 */
[----:B------:R-:W5:Y:S08]  /*0060*/  LDC.64 R10, c[0x0][0x230] ;  /* 0x00008c00ff0a7b82 */ /* 0x000f700000000a00 */
[----:B------:R-:W5:Y:S01]  /*0070*/  LDC.64 R12, c[0x0][0x238] ;  /* 0x00008e00ff0c7b82 */ /* 0x000f620000000a00 */
[----:B-1----:R-:W-:-:S02]  /*0080*/  SHF.L.U32 R0, R0, 0x1, RZ ;  /* 0x0000000100007819 */ /* 0x002fc400000006ff */
[----:B---3--:R-:W-:Y:S02]  /*0090*/  SHF.R.S32.HI R3, RZ, 0x16, R7 ;  /* 0x00000016ff037819 */ /* 0x008fe40000011407 */
[----:B------:R-:W-:Y:S02]  /*00a0*/  LOP3.LUT R0, R0, 0x1fe, RZ, 0xc0, !PT ;  /* 0x000001fe00007812 */ /* 0x000fe400078ec0ff */
[----:B------:R-:W-:Y:S02]  /*00b0*/  SGXT R3, R3, 0x1 ;  /* 0x000000010303781a */ /* 0x000fe40000000200 */
[----:B------:R-:W-:Y:S02]  /*00c0*/  LEA R2, R7, R0, 0x9 ;  /* 0x0000000007027211 */ /* 0x000fe400078e48ff */
[----:B------:R-:W1:Y:S02]  /*00d0*/  LDC.64 R6, c[0x0][0x218] ;  /* 0x00008600ff067b82 */ /* 0x000e640000000a00 */
[----:B------:R-:W-:-:S04]  /*00e0*/  LEA.HI R3, R3, R2, RZ, 0x9 ;  /* 0x0000000203037211 */ /* 0x000fc800078f48ff */
[----:B------:R-:W-:-:S04]  /*00f0*/  LOP3.LUT R3, R3, 0xfffffe00, RZ, 0xc0, !PT ;  /* 0xfffffe0003037812 */ /* 0x000fc800078ec0ff */
[----:B------:R-:W-:-:S05]  /*0100*/  IADD3 R3, R2, -R3, RZ ;  /* 0x8000000302037210 */ /* 0x000fca0007ffe0ff */
[----:B--2---:R-:W-:-:S06]  /*0110*/  IMAD.WIDE R4, R3, 0x4, R4 ;  /* 0x0000000403047825 */ /* 0x004fcc00078e0204 */
[----:B------:R-:W2:Y:S01]  /*0120*/  LDG.E.EL.64 R4, desc[UR4][R4.64] ;  /* 0x0000000404047981 */ /* 0x000ea2000c2e1b00 */
[----:B----4-:R-:W-:-:S04]  /*0130*/  IMAD.WIDE R8, R3, 0x4, R8 ;  /* 0x0000000403087825 */ /* 0x010fc800078e0208 */
[----:B-1----:R-:W-:Y:S02]  /*0140*/  IMAD.WIDE R6, R2, 0x4, R6 ;  /* 0x0000000402067825 */ /* 0x002fe400078e0206 */
[----:B------:R-:W3:Y:S02]  /*0150*/  LDG.E.EL.64 R8, desc[UR4][R8.64] ;  /* 0x0000000408087981 */ /* 0x000ee4000c2e1b00 */
[C---:B-----5:R-:W-:Y:S02]  /*0160*/  IMAD.WIDE R10, R3.reuse, 0x4, R10 ;  /* 0x00000004030a7825 */ /* 0x060fe400078e020a */
[----:B------:R-:W3:Y:S02]  /*0170*/  LDG.E.64 R6, desc[UR4][R6.64] ;  /* 0x0000000406067981 */ /* 0x000ee4000c1e1b00 */
[----:B0-----:R-:W-:Y:S02]  /*0180*/  IMAD.WIDE R12, R3, 0x4, R12 ;  /* 0x00000004030c7825 */ /* 0x001fe400078e020c */
[----:B------:R-:W4:Y:S04]  /*0190*/  LDG.E.EL.64 R10, desc[UR4][R10.64] ;  /* 0x000000040a0a7981 */ /* 0x000f28000c2e1b00 */
[----:B------:R-:W4:Y:S01]  /*01a0*/  LDG.E.EL.64 R12, desc[UR4][R12.64] ;  /* 0x000000040c0c7981 */ /* 0x000f22000c2e1b00 */
[----:B------:R-:W-:Y:S01]  /*01b0*/  HFMA2.MMA R0, -RZ, RZ, 1.625, 0 ;  /* 0x3e800000ff007435 */ /* 0x000fe200000001ff */
[----:B------:R-:W-:Y:S01]  /*01c0*/  BSSY B0, `(.L_x_0) ;  /* 0x0000057000007945 */ /* 0x000fe20003800000 */
[----:B--2---:R-:W-:Y:S01]  /*01d0*/  FADD R4, R4, 9.9999997473787516356e-06 ;  /* 0x3727c5ac04047421 */ /* 0x004fe20000000000 */
[----:B------:R-:W-:-:S03]  /*01e0*/  FADD R5, R5, 9.9999997473787516356e-06 ;  /* 0x3727c5ac05057421 */ /* 0x000fc60000000000 */
[----:B------:R-:W0:Y:S08]  /*01f0*/  MUFU.SQRT R3, R4 ;  /* 0x0000000400037308 */ /* 0x000e300000002000 */
[----:B------:R-:W1:Y:S01]  /*0200*/  MUFU.SQRT R14, R5 ;  /* 0x00000005000e7308 */ /* 0x000e620000002000 */
[C---:B0-----:R-:W-:Y:S02]  /*0210*/  FSETP.GT.AND P0, PT, R3.reuse, 8.50705917302346158658e+37, PT ;  /* 0x7e8000000300780b */ /* 0x041fe40003f04000 */
[----:B------:R-:W-:-:S02]  /*0220*/  FSETP.GEU.AND P2, PT, R3, 1.175494350822287508e-38, PT ;  /* 0x008000000300780b */ /* 0x000fc40003f4e000 */
[C---:B-1----:R-:W-:Y:S02]  /*0230*/  FSETP.GT.AND P1, PT, R14.reuse, 8.50705917302346158658e+37, PT ;  /* 0x7e8000000e00780b */ /* 0x042fe40003f24000 */
[----:B------:R-:W-:-:S07]  /*0240*/  FSETP.GEU.AND P3, PT, R14, 1.175494350822287508e-38, PT ;  /* 0x008000000e00780b */ /* 0x000fce0003f6e000 */
[----:B------:R-:W-:-:S04]  /*0250*/  @P0 FMUL R3, R3, 0.25 ;  /* 0x3e80000003030820 */ /* 0x000fc80000400000 */
[----:B------:R-:W-:Y:S01]  /*0260*/  @!P2 FMUL R3, R3, 16777216 ;  /* 0x4b8000000303a820 */ /* 0x000fe20000400000 */
[----:B------:R-:W-:-:S04]  /*0270*/  @P1 FMUL R14, R14, 0.25 ;  /* 0x3e8000000e0e1820 */ /* 0x000fc80000400000 */
[----:B------:R-:W-:Y:S01]  /*0280*/  @!P3 FMUL R14, R14, 16777216 ;  /* 0x4b8000000e0eb820 */ /* 0x000fe20000400000 */
[----:B------:R-:W0:Y:S01]  /*0290*/  MUFU.RCP R3, R3 ;  /* 0x0000000300037308 */ /* 0x000e220000001000 */
[----:B------:R-:W-:-:S07]  /*02a0*/  FSEL R4, R0, 1, P0 ;  /* 0x3f80000000047808 */ /* 0x000fce0000000000 */
[----:B------:R-:W1:Y:S01]  /*02b0*/  MUFU.RCP R14, R14 ;  /* 0x0000000e000e7308 */ /* 0x000e620000001000 */
[----:B------:R-:W-:Y:S01]  /*02c0*/  FSEL R15, R0, 1, P1 ;  /* 0x3f800000000f7808 */ /* 0x000fe20000800000 */
[----:B------:R-:W-:Y:S01]  /*02d0*/  @!P2 FMUL R4, R4, 16777216 ;  /* 0x4b8000000404a820 */ /* 0x000fe20000400000 */
[----:B---3--:R-:W-:-:S03]  /*02e0*/  FADD R6, R6, -R8 ;  /* 0x8000000806067221 */ /* 0x008fc60000000000 */
[----:B------:R-:W-:Y:S01]  /*02f0*/  @!P3 FMUL R15, R15, 16777216 ;  /* 0x4b8000000f0fb820 */ /* 0x000fe20000400000 */
[----:B0-----:R-:W-:Y:S01]  /*0300*/  FMUL R5, R3, R4 ;  /* 0x0000000403057220 */ /* 0x001fe20000400000 */
[----:B------:R-:W-:-:S03]  /*0310*/  FADD R7, R7, -R9 ;  /* 0x8000000907077221 */ /* 0x000fc60000000000 */
[----:B------:R-:W-:Y:S01]  /*0320*/  FMUL R5, R6, R5 ;  /* 0x0000000506057220 */ /* 0x000fe20000400000 */
[----:B-1----:R-:W-:-:S03]  /*0330*/  FMUL R4, R14, R15 ;  /* 0x0000000f0e047220 */ /* 0x002fc60000400000 */
[----:B----4-:R-:W-:Y:S01]  /*0340*/  FFMA R10, R10, R5, R12 ;  /* 0x000000050a0a7223 */ /* 0x010fe2000000000c */
[----:B------:R-:W-:-:S03]  /*0350*/  FMUL R4, R7, R4 ;  /* 0x0000000407047220 */ /* 0x000fc60000400000 */
[----:B------:R-:W-:Y:S01]  /*0360*/  FMUL R5, R10, 1.4426950216293334961 ;  /* 0x3fb8aa3b0a057820 */ /* 0x000fe20000400000 */
[----:B------:R-:W-:-:S04]  /*0370*/  FFMA R11, R11, R4, R13 ;  /* 0x000000040b0b7223 */ /* 0x000fc8000000000d */
[----:B------:R-:W-:Y:S01]  /*0380*/  FMUL R7, R11, 1.4426950216293334961 ;  /* 0x3fb8aa3b0b077820 */ /* 0x000fe20000400000 */
[----:B------:R-:W-:-:S04]  /*0390*/  FSETP.GEU.AND P0, PT, R5, -126, PT ;  /* 0xc2fc00000500780b */ /* 0x000fc80003f0e000 */
[----:B------:R-:W-:-:S09]  /*03a0*/  FSETP.GEU.AND P1, PT, R7, -126, PT ;  /* 0xc2fc00000700780b */ /* 0x000fd20003f2e000 */
[----:B------:R-:W-:-:S04]  /*03b0*/  @!P0 FMUL R5, R5, 0.5 ;  /* 0x3f00000005058820 */ /* 0x000fc80000400000 */
[----:B------:R-:W-:Y:S01]  /*03c0*/  @!P1 FMUL R7, R7, 0.5 ;  /* 0x3f00000007079820 */ /* 0x000fe20000400000 */
[----:B------:R-:W0:Y:S08]  /*03d0*/  MUFU.EX2 R3, R5 ;  /* 0x0000000500037308 */ /* 0x000e300000000800 */
[----:B------:R-:W1:Y:S01]  /*03e0*/  MUFU.EX2 R4, R7 ;  /* 0x0000000700047308 */ /* 0x000e620000000800 */
[----:B0-----:R-:W-:-:S04]  /*03f0*/  @!P0 FMUL R3, R3, R3 ;  /* 0x0000000303038220 */ /* 0x001fc80000400000 */
[----:B------:R-:W-:Y:S01]  /*0400*/  FADD.FTZ.RZ R6, R3, 1 ;  /* 0x3f80000003067421 */ /* 0x000fe2000001c000 */
[----:B-1----:R-:W-:-:S04]  /*0410*/  @!P1 FMUL R4, R4, R4 ;  /* 0x0000000404049220 */ /* 0x002fc80000400000 */
[----:B------:R-:W-:Y:S01]  /*0420*/  IADD3 R6, R6, -0x3f400000, RZ ;  /* 0xc0c0000006067810 */ /* 0x000fe20007ffe0ff */
[----:B------:R-:W-:-:S03]  /*0430*/  FADD.FTZ.RZ R8, R4, 1 ;  /* 0x3f80000004087421 */ /* 0x000fc6000001c000 */
[----:B------:R-:W-:Y:S02]  /*0440*/  LOP3.LUT R6, R6, 0xff800000, RZ, 0xc0, !PT ;  /* 0xff80000006067812 */ /* 0x000fe400078ec0ff */
[----:B------:R-:W-:Y:S02]  /*0450*/  IADD3 R8, R8, -0x3f400000, RZ ;  /* 0xc0c0000008087810 */ /* 0x000fe40007ffe0ff */
[----:B------:R-:W-:Y:S02]  /*0460*/  IADD3 R9, -R6, 0x40800000, RZ ;  /* 0x4080000006097810 */ /* 0x000fe40007ffe1ff */
[----:B------:R-:W-:-:S04]  /*0470*/  LOP3.LUT R5, R8, 0xff800000, RZ, 0xc0, !PT ;  /* 0xff80000008057812 */ /* 0x000fc800078ec0ff */
[----:B------:R-:W-:Y:S01]  /*0480*/  IADD3 R13, -R5, 0x40800000, RZ ;  /* 0x40800000050d7810 */ /* 0x000fe20007ffe1ff */
[-C--:B------:R-:W-:Y:S01]  /*0490*/  FFMA.FTZ R7, R9, R0.reuse, -1 ;  /* 0xbf80000009077423 */ /* 0x080fe20000010000 */
[----:B------:R-:W-:Y:S02]  /*04a0*/  IADD3 R8, R3, -R6, RZ ;  /* 0x8000000603087210 */ /* 0x000fe40007ffe0ff */
[----:B------:R-:W-:Y:S01]  /*04b0*/  IADD3 R9, R4, -R5, RZ ;  /* 0x8000000504097210 */ /* 0x000fe20007ffe0ff */
[----:B------:R-:W-:Y:S01]  /*04c0*/  FFMA.FTZ R0, R13, R0, -1 ;  /* 0xbf8000000d007423 */ /* 0x000fe20000010000 */
[----:B------:R-:W-:Y:S01]  /*04d0*/  MOV R12, 0x3d39bf78 ;  /* 0x3d39bf78000c7802 */ /* 0x000fe20000000f00 */
[----:B------:R-:W-:Y:S02]  /*04e0*/  FADD R7, R8, R7 ;  /* 0x0000000708077221 */ /* 0x000fe40000000000 */
[----:B------:R-:W-:Y:S02]  /*04f0*/  FADD R0, R9, R0 ;  /* 0x0000000009007221 */ /* 0x000fe40000000000 */
[----:B------:R-:W-:-:S02]  /*0500*/  FFMA.FTZ R8, R7, -R12, 0.10546888411045074463 ;  /* 0x3dd8001207087423 */ /* 0x000fc4000001080c */
[C---:B------:R-:W-:Y:S02]  /*0510*/  FFMA.FTZ R9, R0.reuse, -R12, 0.10546888411045074463 ;  /* 0x3dd8001200097423 */ /* 0x040fe4000001080c */
[C---:B------:R-:W-:Y:S02]  /*0520*/  FFMA.FTZ R8, R7.reuse, R8, -0.13229703903198242188 ;  /* 0xbe0778e007087423 */ /* 0x040fe40000010008 */
[C---:B------:R-:W-:Y:S02]  /*0530*/  FFMA.FTZ R9, R0.reuse, R9, -0.13229703903198242188 ;  /* 0xbe0778e000097423 */ /* 0x040fe40000010009 */
[C---:B------:R-:W-:Y:S02]  /*0540*/  FFMA.FTZ R8, R7.reuse, R8, 0.14491446316242218018 ;  /* 0x3e14647507087423 */ /* 0x040fe40000010008 */
[----:B------:R-:W-:Y:S02]  /*0550*/  FFMA.FTZ R9, R0, R9, 0.14491446316242218018 ;  /* 0x3e14647500097423 */ /* 0x000fe40000010009 */
[----:B------:R-:W-:-:S02]  /*0560*/  FFMA.FTZ R8, R7, R8, -0.16641564667224884033 ;  /* 0xbe2a68dd07087423 */ /* 0x000fc40000010008 */
[C---:B------:R-:W-:Y:S02]  /*0570*/  FFMA.FTZ R9, R0.reuse, R9, -0.16641564667224884033 ;  /* 0xbe2a68dd00097423 */ /* 0x040fe40000010009 */
[C---:B------:R-:W-:Y:S02]  /*0580*/  FFMA.FTZ R8, R7.reuse, R8, 0.19988867640495300293 ;  /* 0x3e4caf9e07087423 */ /* 0x040fe40000010008 */
[C---:B------:R-:W-:Y:S02]  /*0590*/  FFMA.FTZ R9, R0.reuse, R9, 0.19988867640495300293 ;  /* 0x3e4caf9e00097423 */ /* 0x040fe40000010009 */
[----:B------:R-:W-:Y:S02]  /*05a0*/  FFMA.FTZ R8, R7, R8, -0.25000196695327758789 ;  /* 0xbe80004207087423 */ /* 0x000fe40000010008 */
[----:B------:R-:W-:Y:S01]  /*05b0*/  FFMA.FTZ R9, R0, R9, -0.25000196695327758789 ;  /* 0xbe80004200097423 */ /* 0x000fe20000010009 */
[----:B------:R-:W-:Y:S01]  /*05c0*/  ISETP.GE.U32.AND P2, PT, R3, 0x7f800000, PT ;  /* 0x7f8000000300780c */ /* 0x000fe20003f46070 */
[----:B------:R-:W-:-:S02]  /*05d0*/  FFMA.FTZ R8, R7, R8, 0.33333510160446166992 ;  /* 0x3eaaaae607087423 */ /* 0x000fc40000010008 */
[C---:B------:R-:W-:Y:S02]  /*05e0*/  FFMA.FTZ R9, R0.reuse, R9, 0.33333510160446166992 ;  /* 0x3eaaaae600097423 */ /* 0x040fe40000010009 */
[C---:B------:R-:W-:Y:S02]  /*05f0*/  FFMA.FTZ R8, R7.reuse, R8, -0.5 ;  /* 0xbf00000007087423 */ /* 0x040fe40000010008 */
[C---:B------:R-:W-:Y:S01]  /*0600*/  FFMA.FTZ R9, R0.reuse, R9, -0.5 ;  /* 0xbf00000000097423 */ /* 0x040fe20000010009 */
[----:B------:R-:W-:Y:S01]  /*0610*/  I2FP.F32.S32 R5, R5 ;  /* 0x0000000500057245 */ /* 0x000fe20000201400 */
[C---:B------:R-:W-:Y:S01]  /*0620*/  FMUL R8, R7.reuse, R8 ;  /* 0x0000000807087220 */ /* 0x040fe20000400000 */
[----:B------:R-:W-:Y:S01]  /*0630*/  I2FP.F32.S32 R6, R6 ;  /* 0x0000000600067245 */ /* 0x000fe20000201400 */
[C---:B------:R-:W-:Y:S02]  /*0640*/  FMUL R9, R0.reuse, R9 ;  /* 0x0000000900097220 */ /* 0x040fe40000400000 */
[----:B------:R-:W-:Y:S01]  /*0650*/  FFMA.FTZ R7, R7, R8, R7 ;  /* 0x0000000807077223 */ /* 0x000fe20000010007 */
[----:B------:R-:W-:Y:S01]  /*0660*/  FMUL R5, R5, 1.1920928955078125e-07 ;  /* 0x3400000005057820 */ /* 0x000fe20000400000 */
[----:B------:R-:W-:Y:S01]  /*0670*/  FFMA.FTZ R0, R0, R9, R0 ;  /* 0x0000000900007223 */ /* 0x000fe20000010000 */
[----:B------:R-:W-:Y:S01]  /*0680*/  FMUL R6, R6, 1.1920928955078125e-07 ;  /* 0x3400000006067820 */ /* 0x000fe20000400000 */
[----:B------:R-:W-:-:S02]  /*0690*/  FSETP.GT.AND P0, PT, R10, 20, PT ;  /* 0x41a000000a00780b */ /* 0x000fc40003f04000 */
[----:B------:R-:W-:Y:S01]  /*06a0*/  ISETP.GE.U32.AND P1, PT, R4, 0x7f800000, PT ;  /* 0x7f8000000400780c */ /* 0x000fe20003f26070 */
[----:B------:R-:W-:Y:S01]  /*06b0*/  FFMA.FTZ R0, R5, 0.69314718246459960938, R0 ;  /* 0x3f31721805007823 */ /* 0x000fe20000010000 */
[----:B------:R-:W-:Y:S01]  /*06c0*/  FFMA.FTZ R7, R6, 0.69314718246459960938, R7 ;  /* 0x3f31721806077823 */ /* 0x000fe20000010007 */
[----:B------:R-:W-:Y:S10]  /*06d0*/  @!P2 BRA `(.L_x_1) ;  /* 0x000000000014a947 */ /* 0x000ff40003800000 */
[C---:B------:R-:W-:Y:S02]  /*06e0*/  ISETP.GE.AND P2, PT, R3.reuse, -0x407fffff, PT ;  /* 0xbf8000010300780c */ /* 0x040fe40003f46270 */
[----:B------:R-:W-:-:S11]  /*06f0*/  FSETP.NEU.AND P3, PT, R3, RZ, PT ;  /* 0x000000ff0300720b */ /* 0x000fd60003f6d000 */
[----:B------:R-:W-:-:S05]  /*0700*/  @P2 MOV R6, 0x7f800000 ;  /* 0x7f80000000062802 */ /* 0x000fca0000000f00 */
[----:B------:R-:W-:-:S05]  /*0710*/  @P2 FFMA.FTZ R7, R3, R6, +INF ;  /* 0x7f80000003072423 */ /* 0x000fca0000010006 */
[----:B------:R-:W-:-:S07]  /*0720*/  FSEL R7, R7, -RZ, P3 ;  /* 0x800000ff07077208 */ /* 0x000fce0001800000 */
.L_x_1:
[----:B------:R-:W-:Y:S05]  /*0730*/  BSYNC B0 ;  /* 0x0000000000007941 */ /* 0x000fea0003800000 */
.L_x_0:
[----:B------:R-:W-:Y:S04]  /*0740*/  BSSY B0, `(.L_x_2) ;  /* 0x0000007000007945 */ /* 0x000fe80003800000 */
[----:B------:R-:W-:Y:S05]  /*0750*/  @!P1 BRA `(.L_x_3) ;  /* 0x0000000000149947 */ /* 0x000fea0003800000 */
[C---:B------:R-:W-:Y:S02]  /*0760*/  ISETP.GE.AND P1, PT, R4.reuse, -0x407fffff, PT ;  /* 0xbf8000010400780c */ /* 0x040fe40003f26270 */
[----:B------:R-:W-:-:S11]  /*0770*/  FSETP.NEU.AND P2, PT, R4, RZ, PT ;  /* 0x000000ff0400720b */ /* 0x000fd60003f4d000 */
[----:B------:R-:W-:-:S05]  /*0780*/  @P1 MOV R3, 0x7f800000 ;  /* 0x7f80000000031802 */ /* 0x000fca0000000f00 */
[----:B------:R-:W-:-:S05]  /*0790*/  @P1 FFMA.FTZ R0, R4, R3, +INF ;  /* 0x7f80000004001423 */ /* 0x000fca0000010003 */
[----:B------:R-:W-:-:S07]  /*07a0*/  FSEL R0, R0, -RZ, P2 ;  /* 0x800000ff00007208 */ /* 0x000fce0001000000 */
.L_x_3:
[----:B------:R-:W-:Y:S05]  /*07b0*/  BSYNC B0 ;  /* 0x0000000000007941 */ /* 0x000fea0003800000 */
.L_x_2:
[----:B------:R-:W-:Y:S01]  /*07c0*/  FSEL R7, R10, R7, P0 ;  /* 0x000000070a077208 */ /* 0x000fe20000000000 */
[----:B------:R-:W-:Y:S01]  /*07d0*/  BSSY B0, `(.L_x_4) ;  /* 0x0000017000007945 */ /* 0x000fe20003800000 */
[----:B------:R-:W-:-:S03]  /*07e0*/  FSETP.GT.AND P0, PT, R11, 20, PT ;  /* 0x41a000000b00780b */ /* 0x000fc60003f04000 */
[----:B------:R-:W-:Y:S01]  /*07f0*/  FADD.FTZ R6, |R7|, -RZ ;  /* 0x800000ff07067221 */ /* 0x000fe20000010200 */
[----:B------:R-:W-:-:S04]  /*0800*/  FSEL R3, R11, R0, P0 ;  /* 0x000000000b037208 */ /* 0x000fc80000000000 */
[----:B------:R-:W-:-:S13]  /*0810*/  FSETP.GE.AND P1, PT, R6, 0.60000002384185791016, PT ;  /* 0x3f19999a0600780b */ /* 0x000fda0003f26000 */
[----:B------:R-:W-:Y:S05]  /*0820*/  @!P1 BRA `(.L_x_5) ;  /* 0x0000000000289947 */ /* 0x000fea0003800000 */
[C---:B------:R-:W-:Y:S01]  /*0830*/  FMUL R0, R6.reuse, 2.8853900432586669922 ;  /* 0x4038aa3b06007820 */ /* 0x040fe20000400000 */
[----:B------:R-:W-:Y:S01]  /*0840*/  HFMA2.MMA R5, -RZ, RZ, 1.875, 0 ;  /* 0x3f800000ff057435 */ /* 0x000fe200000001ff */
[----:B------:R-:W-:-:S04]  /*0850*/  FSETP.GE.AND P0, PT, R6, 9.010913848876953125, PT ;  /* 0x41102cb40600780b */ /* 0x000fc80003f06000 */
[----:B------:R-:W0:Y:S02]  /*0860*/  MUFU.EX2 R0, R0 ;  /* 0x0000000000007308 */ /* 0x000e240000000800 */
[----:B0-----:R-:W-:-:S06]  /*0870*/  FADD R4, R0, 1 ;  /* 0x3f80000000047421 */ /* 0x001fcc0000000000 */
[----:B------:R-:W0:Y:S02]  /*0880*/  MUFU.RCP R4, R4 ;  /* 0x0000000400047308 */ /* 0x000e240000001000 */
[----:B0-----:R-:W-:-:S05]  /*0890*/  FFMA.FTZ R5, R4, -2, R5 ;  /* 0xc000000004057823 */ /* 0x001fca0000010005 */
[----:B------:R-:W-:-:S04]  /*08a0*/  FSEL R5, R5, 1, !P0 ;  /* 0x3f80000005057808 */ /* 0x000fc80004000000 */
[----:B------:R-:W-:Y:S01]  /*08b0*/  LOP3.LUT R5, R5, 0x80000000, R7, 0xf8, !PT ;  /* 0x8000000005057812 */ /* 0x000fe200078ef807 */
[----:B------:R-:W-:Y:S06]  /*08c0*/  BRA `(.L_x_6) ;  /* 0x00000000001c7947 */ /* 0x000fec0003800000 */
.L_x_5:
[----:B------:R-:W-:Y:S01]  /*08d0*/  MOV R0, 0x3c80f082 ;  /* 0x3c80f08200007802 */ /* 0x000fe20000000f00 */
[----:B------:R-:W-:-:S04]  /*08e0*/  FMUL R5, R7, R7 ;  /* 0x0000000707057220 */ /* 0x000fc80000400000 */
[----:B------:R-:W-:-:S04]  /*08f0*/  FFMA.FTZ R0, R5, R0, -0.052303962409496307373 ;  /* 0xbd563cae05007423 */ /* 0x000fc80000010000 */
[----:B------:R-:W-:-:S04]  /*0900*/  FFMA.FTZ R0, R5, R0, 0.1331529766321182251 ;  /* 0x3e08594105007423 */ /* 0x000fc80000010000 */
[----:B------:R-:W-:-:S04]  /*0910*/  FFMA.FTZ R0, R5, R0, -0.33332768082618713379 ;  /* 0xbeaaa9ed05007423 */ /* 0x000fc80000010000 */
[----:B------:R-:W-:-:S04]  /*0920*/  FFMA.FTZ R0, R5, R0, RZ ;  /* 0x0000000005007223 */ /* 0x000fc800000100ff */
[----:B------:R-:W-:-:S07]  /*0930*/  FFMA.FTZ R5, R7, R0, R7 ;  /* 0x0000000007057223 */ /* 0x000fce0000010007 */
.L_x_6:
[----:B------:R-:W-:Y:S05]  /*0940*/  BSYNC B0 ;  /* 0x0000000000007941 */ /* 0x000fea0003800000 */
.L_x_4:
[----:B------:R-:W-:Y:S01]  /*0950*/  FADD.FTZ R8, |R3|, -RZ ;  /* 0x800000ff03087221 */ /* 0x000fe20000010200 */
[----:B------:R-:W-:Y:S01]  /*0960*/  BSSY B0, `(.L_x_7) ;  /* 0x0000015000007945 */ /* 0x000fe20003800000 */
[----:B------:R-:W-:-:S03]  /*0970*/  SHF.R.S32.HI R9, RZ, 0x1f, R2 ;  /* 0x0000001fff097819 */ /* 0x000fc60000011402 */
        /* <DEDUP_REMOVED lines=12> */
.L_x_8:
[----:B------:R-:W-:Y:S01]  /*0a40*/  MOV R0, 0x3c80f082 ;  /* 0x3c80f08200007802 */ /* 0x000fe20000000f00 */
[----:B------:R-:W-:-:S04]  /*0a50*/  FMUL R7, R3, R3 ;  /* 0x0000000303077220 */ /* 0x000fc80000400000 */
[----:B------:R-:W-:-:S04]  /*0a60*/  FFMA.FTZ R0, R7, R0, -0.052303962409496307373 ;  /* 0xbd563cae07007423 */ /* 0x000fc80000010000 */
[----:B------:R-:W-:-:S04]  /*0a70*/  FFMA.FTZ R0, R7, R0, 0.1331529766321182251 ;  /* 0x3e08594107007423 */ /* 0x000fc80000010000 */
[----:B------:R-:W-:-:S04]  /*0a80*/  FFMA.FTZ R0, R7, R0, -0.33332768082618713379 ;  /* 0xbeaaa9ed07007423 */ /* 0x000fc80000010000 */
[----:B------:R-:W-:-:S04]  /*0a90*/  FFMA.FTZ R0, R7, R0, RZ ;  /* 0x0000000007007223 */ /* 0x000fc800000100ff */
[----:B------:R-:W-:-:S07]  /*0aa0*/  FFMA.FTZ R0, R3, R0, R3 ;  /* 0x0000000003007223 */ /* 0x000fce0000010003 */
.L_x_9:
[----:B------:R-:W-:Y:S05]  /*0ab0*/  BSYNC B0 ;  /* 0x0000000000007941 */ /* 0x000fea0003800000 */
.L_x_7:
[----:B------:R-:W-:Y:S01]  /*0ac0*/  ULDC.64 UR6, c[0x0][0x210] ;  /* 0x0000840000067ab9 */ /* 0x000fe20000000a00 */
[----:B------:R-:W-:Y:S01]  /*0ad0*/  FMUL R10, R10, R5 ;  /* 0x000000050a0a7220 */ /* 0x000fe20000400000 */
[----:B------:R-:W-:Y:S01]  /*0ae0*/  LEA R4, P0, R2, UR6, 0x2 ;  /* 0x0000000602047c11 */ /* 0x000fe2000f8010ff */
[----:B------:R-:W-:-:S03]  /*0af0*/  FMUL R11, R11, R0 ;  /* 0x000000000b0b7220 */ /* 0x000fc60000400000 */
[----:B------:R-:W-:-:S05]  /*0b00*/  LEA.HI.X R5, R2, UR7, R9, 0x2, P0 ;  /* 0x0000000702057c11 */ /* 0x000fca00080f1409 */
[----:B------:R-:W-:Y:S01]  /*0b10*/  STG.E.64 desc[UR4][R4.64], R10 ;  /* 0x0000000a04007986 */ /* 0x000fe2000c101b04 */
[----:B------:R-:W-:Y:S05]  /*0b20*/  EXIT ;  /* 0x000000000000794d */ /* 0x000fea0003800000 */
.L_x_10:
[----:B------:R-:W-:-:S00]  /*0b30*/  BRA `(.L_x_10) ;  /* 0xfffffffc00fc7947 */ /* 0x000fc0000383ffff */
[----:B------:R-:W-:-:S00]  /*0b40*/  NOP ;  /* 0x0000000000007918 */ /* 0x000fc00000000000 */
        /* <DEDUP_REMOVED lines=11> */
.L_x_11:


//--------------------- .nv.global.init           --------------------------
	.section	.nv.global.init,"aw",@progbits
.nv.global.init:
	.type		_$_str,@object
	.size		_$_str,(_$_str_$_2 - _$_str)
_$_str:
        /*0000*/ 	.byte	0x5f, 0x5f, 0x43, 0x55, 0x44, 0x41, 0x5f, 0x46, 0x54, 0x5a, 0x00
	.type		_$_str_$_2,@object
	.size		_$_str_$_2,(.L_1 - _$_str_$_2)
_$_str_$_2:
        /*000b*/ 	.byte	0x5f, 0x5f, 0x43, 0x55, 0x44, 0x41, 0x5f, 0x50, 0x52, 0x45, 0x43, 0x5f, 0x53, 0x51, 0x52, 0x54
        /*001b*/ 	.byte	0x00
.L_1:


//--------------------- .nv.constant0.triton_poi_fused__native_batch_norm_legit_no_training_mul_softplus_tanh_5 --------------------------
	.section	.nv.constant0.triton_poi_fused__native_batch_norm_legit_no_training_mul_softplus_tanh_5,"a",@progbits
	.sectionflags	@""
	.align	4
.nv.constant0.triton_poi_fused__native_batch_norm_legit_no_training_mul_softplus_tanh_5:
	.zero		580
